//
// Generated by NVIDIA NVVM Compiler
//
// Compiler Build ID: CL-36424714
// Cuda compilation tools, release 13.0, V13.0.88
// Based on NVVM 20.0.0
//

.version 9.0
.target sm_100
.address_size 64

	// .globl	_Z11helloKernelv
.extern .func  (.param .b32 func_retval0) vprintf
(
	.param .b64 vprintf_param_0,
	.param .b64 vprintf_param_1
)
;
.global .align 1 .b8 $str[34] = {72, 101, 108, 108, 111, 44, 32, 87, 111, 114, 108, 100, 33, 32, 102, 114, 111, 109, 32, 71, 80, 85, 32, 116, 104, 114, 101, 97, 100, 32, 37, 100, 10};

.visible .entry _Z11helloKernelv()
{
	.local .align 8 .b8 	__local_depot0[8];
	.reg .b64 	%SP;
	.reg .b64 	%SPL;
	.reg .b32 	%r<4>;
	.reg .b64 	%rd<5>;

	mov.u64 	%SPL, __local_depot0;
	cvta.local.u64 	%SP, %SPL;
	add.u64 	%rd1, %SP, 0;
	add.u64 	%rd2, %SPL, 0;
	mov.u32 	%r1, %tid.x;
	st.local.u32 	[%rd2], %r1;
	mov.u64 	%rd3, $str;
	cvta.global.u64 	%rd4, %rd3;
	{ // callseq 0, 0
	.param .b64 param0;
	st.param.b64 	[param0], %rd4;
	.param .b64 param1;
	st.param.b64 	[param1], %rd1;
	.param .b32 retval0;
	call.uni (retval0), 
	vprintf, 
	(
	param0, 
	param1
	);
	ld.param.b32 	%r2, [retval0];
	} // callseq 0
	ret;

}


// ===== COMPILED SASS (sm_100) =====

	.target	sm_100

	.elftype	@"ET_EXEC"


//--------------------- .note.nv.tkinfo           --------------------------
	.section	.note.nv.tkinfo,"",@"SHT_NOTE"
	.sectionflags	@"SHF_NOTE_NV_TKINFO"
	.tkinfo
        /*0018*/ 	.word	0x00000002
        /*0030*/ 	.string	""
        /*0030*/ 	.string	"ptxas"
        /*0030*/ 	.string	"Cuda compilation tools, release 13.0, V13.0.88"
        /*0030*/ 	.string	"Build cuda_13.0.r13.0/compiler.36424714_0"
        /*0030*/ 	.string	"-arch sm_100 -m 64 "



//--------------------- .note.nv.cuinfo           --------------------------
	.section	.note.nv.cuinfo,"",@"SHT_NOTE"
	.sectionflags	@"SHF_NOTE_NV_CUINFO"
        /*0018*/ 	.short	0x0002
        /*001a*/ 	.short	0x0064
        /*001c*/ 	.short	0x0082
	.zero		2


//--------------------- .nv.info                  --------------------------
	.section	.nv.info,"",@"SHT_CUDA_INFO"
	.align	4


	//----- nvinfo : EIATTR_REGCOUNT
	.align		4
        /*0000*/ 	.byte	0x04, 0x2f
        /*0002*/ 	.short	(.L_2 - .L_1)
	.align		4
.L_1:
        /*0004*/ 	.word	index@(_Z11helloKernelv)
        /*0008*/ 	.word	0x00000018


	//----- nvinfo : EIATTR_FRAME_SIZE
	.align		4
.L_2:
        /*000c*/ 	.byte	0x04, 0x11
        /*000e*/ 	.short	(.L_4 - .L_3)
	.align		4
.L_3:
        /*0010*/ 	.word	index@(_Z11helloKernelv)
        /*0014*/ 	.word	0x00000008


	//----- nvinfo : EIATTR_MIN_STACK_SIZE
	.align		4
.L_4:
        /*0018*/ 	.byte	0x04, 0x12
        /*001a*/ 	.short	(.L_6 - .L_5)
	.align		4
.L_5:
        /*001c*/ 	.word	index@(_Z11helloKernelv)
        /*0020*/ 	.word	0x00000008
.L_6:


//--------------------- .nv.compat                --------------------------
	.section	.nv.compat,"",@"SHT_CUDA_COMPAT_INFO"
	.align	4
        /*0000*/ 	.byte	0x02, 0x09, 0x00, 0x00, 0x02, 0x02, 0x01, 0x00, 0x02, 0x05, 0x05, 0x00, 0x03, 0x07, 0x01, 0x01
        /*0010*/ 	.byte	0x02, 0x03, 0x00, 0x00, 0x02, 0x06, 0x01, 0x00, 0x04, 0x0b, 0x08, 0x00, 0x09, 0x00, 0x00, 0x00
        /*0020*/ 	.byte	0x00, 0x00, 0x00, 0x00


//--------------------- .nv.info._Z11helloKernelv --------------------------
	.section	.nv.info._Z11helloKernelv,"",@"SHT_CUDA_INFO"
	.sectionflags	@""
	.align	4


	//----- nvinfo : EIATTR_CUDA_API_VERSION
	.align		4
        /*0000*/ 	.byte	0x04, 0x37
        /*0002*/ 	.short	(.L_8 - .L_7)
.L_7:
        /*0004*/ 	.word	0x00000082


	//----- nvinfo : EIATTR_SPARSE_MMA_MASK
	.align		4
.L_8:
        /*0008*/ 	.byte	0x03, 0x50
        /*000a*/ 	.short	0x0000


	//----- nvinfo : EIATTR_MAXREG_COUNT
	.align		4
        /*000c*/ 	.byte	0x03, 0x1b
        /*000e*/ 	.short	0x00ff


	//----- nvinfo : EIATTR_EXTERNS
	.align		4
        /*0010*/ 	.byte	0x04, 0x0f
        /*0012*/ 	.short	(.L_10 - .L_9)


	//   ....[0]....
	.align		4
.L_9:
        /*0014*/ 	.word	index@(vprintf)


	//----- nvinfo : EIATTR_MERCURY_ISA_VERSION
	.align		4
.L_10:
        /*0018*/ 	.byte	0x03, 0x5f
        /*001a*/ 	.short	0x0101


	//----- nvinfo : EIATTR_VRC_CTA_INIT_COUNT
	.align		4
        /*001c*/ 	.byte	0x02, 0x4a
	.zero		1
	.zero		1


	//----- nvinfo : EIATTR_SYSCALL_OFFSETS
	.align		4
        /*0020*/ 	.byte	0x04, 0x46
        /*0022*/ 	.short	(.L_12 - .L_11)


	//   ....[0]....
.L_11:
        /*0024*/ 	.word	0x000000e0


	//----- nvinfo : EIATTR_EXIT_INSTR_OFFSETS
	.align		4
.L_12:
        /*0028*/ 	.byte	0x04, 0x1c
        /*002a*/ 	.short	(.L_14 - .L_13)


	//   ....[0]....
.L_13:
        /*002c*/ 	.word	0x000000f0


	//----- nvinfo : EIATTR_SW_WAR
	.align		4
.L_14:
        /*0030*/ 	.byte	0x04, 0x36
        /*0032*/ 	.short	(.L_16 - .L_15)
.L_15:
        /*0034*/ 	.word	0x00000008
.L_16:


//--------------------- .nv.callgraph             --------------------------
	.section	.nv.callgraph,"",@"SHT_CUDA_CALLGRAPH"
	.align	4
	.sectionentsize	8
	.align		4
        /*0000*/ 	.word	0x00000000
	.align		4
        /*0004*/ 	.word	0xffffffff
	.align		4
        /*0008*/ 	.word	index@(_Z11helloKernelv)
	.align		4
        /*000c*/ 	.word	index@(vprintf)
	.align		4
        /*0010*/ 	.word	0x00000000
	.align		4
        /*0014*/ 	.word	0xfffffffe
	.align		4
        /*0018*/ 	.word	0x00000000
	.align		4
        /*001c*/ 	.word	0xfffffffd
	.align		4
        /*0020*/ 	.word	0x00000000
	.align		4
        /*0024*/ 	.word	0xfffffffc


//--------------------- .nv.constant4             --------------------------
	.section	.nv.constant4,"a",@progbits
	.align	8
	.align		8
.nv.constant4:
        /*0000*/ 	.dword	vprintf
	.align		8
        /*0008*/ 	.dword	$str


//--------------------- .text._Z11helloKernelv    --------------------------
	.section	.text._Z11helloKernelv,"ax",@progbits
	.align	128
        .global         _Z11helloKernelv
        .type           _Z11helloKernelv,@function
        .size           _Z11helloKernelv,(.L_x_2 - _Z11helloKernelv)
        .other          _Z11helloKernelv,@"STO_CUDA_ENTRY STV_DEFAULT"
_Z11helloKernelv:
.text._Z11helloKernelv:
[----:B------:R-:W0:Y:S01]  /*0000*/  LDC R1, c[0x0][0x37c] ;  /* 0x0000df00ff017b82 */ /* 0x000e220000000800 */
[----:B------:R-:W1:Y:S01]  /*0010*/  S2R R8, SR_TID.X ;  /* 0x0000000000087919 */ /* 0x000e620000002100 */
[----:B0-----:R-:W-:Y:S01]  /*0020*/  VIADD R1, R1, 0xfffffff8 ;  /* 0xfffffff801017836 */ /* 0x001fe20000000000 */
[----:B------:R-:W-:Y:S01]  /*0030*/  MOV R0, 0x0 ;  /* 0x0000000000007802 */ /* 0x000fe20000000f00 */
[----:B------:R-:W0:Y:S04]  /*0040*/  LDCU UR4, c[0x0][0x2f8] ;  /* 0x00005f00ff0477ac */ /* 0x000e280008000800 */
[----:B------:R2:W3:Y:S01]  /*0050*/  LDC.64 R2, c[0x4][R0] ;  /* 0x0100000000027b82 */ /* 0x0004e20000000a00 */
[----:B------:R-:W4:Y:S01]  /*0060*/  LDCU.64 UR6, c[0x4][0x8] ;  /* 0x01000100ff0677ac */ /* 0x000f220008000a00 */
[----:B------:R-:W5:Y:S01]  /*0070*/  LDCU UR5, c[0x0][0x2fc] ;  /* 0x00005f80ff0577ac */ /* 0x000f620008000800 */
[----:B0-----:R-:W-:Y:S01]  /*0080*/  IADD3 R6, P0, PT, R1, UR4, RZ ;  /* 0x0000000401067c10 */ /* 0x001fe2000ff1e0ff */
[----:B----4-:R-:W-:Y:S01]  /*0090*/  IMAD.U32 R4, RZ, RZ, UR6 ;  /* 0x00000006ff047e24 */ /* 0x010fe2000f8e00ff */
[----:B------:R-:W-:-:S03]  /*00a0*/  MOV R5, UR7 ;  /* 0x0000000700057c02 */ /* 0x000fc60008000f00 */
[----:B-----5:R-:W-:Y:S01]  /*00b0*/  IMAD.X R7, RZ, RZ, UR5, P0 ;  /* 0x00000005ff077e24 */ /* 0x020fe200080e06ff */
[----:B-1----:R2:W-:Y:S07]  /*00c0*/  STL [R1], R8 ;  /* 0x0000000801007387 */ /* 0x0025ee0000100800 */
[----:B------:R-:W-:-:S07]  /*00d0*/  LEPC R20, `(.L_x_0) ;  /* 0x000000001014794e */ /* 0x000fce0000000000 */
[----:B--23--:R-:W-:Y:S05]  /*00e0*/  CALL.ABS.NOINC R2 ;  /* 0x0000000002007343 */ /* 0x00cfea0003c00000 */
.L_x_0:
[----:B------:R-:W-:Y:S05]  /*00f0*/  EXIT ;  /* 0x000000000000794d */ /* 0x000fea0003800000 */
.L_x_1:
[----:B------:R-:W-:-:S00]  /*0100*/  BRA `(.L_x_1) ;  /* 0xfffffffc00fc7947 */ /* 0x000fc0000383ffff */
[----:B------:R-:W-:-:S00]  /*0110*/  NOP ;  /* 0x0000000000007918 */ /* 0x000fc00000000000 */
        /* <DEDUP_REMOVED lines=14> */
.L_x_2:


//--------------------- .nv.global.init           --------------------------
	.section	.nv.global.init,"aw",@progbits
.nv.global.init:
	.type		$str,@object
	.size		$str,(.L_0 - $str)
$str:
        /*0000*/ 	.byte	0x48, 0x65, 0x6c, 0x6c, 0x6f, 0x2c, 0x20, 0x57, 0x6f, 0x72, 0x6c, 0x64, 0x21, 0x20, 0x66, 0x72
        /*0010*/ 	.byte	0x6f, 0x6d, 0x20, 0x47, 0x50, 0x55, 0x20, 0x74, 0x68, 0x72, 0x65, 0x61, 0x64, 0x20, 0x25, 0x64
        /*0020*/ 	.byte	0x0a, 0x00
.L_0:


//--------------------- .nv.shared.reserved.0     --------------------------
	.section	.nv.shared.reserved.0,"aw",@nobits
	.weak		__nv_reservedSMEM_offset_0_alias
	.size		__nv_reservedSMEM_offset_0_alias, 0, 64
	.other		__nv_reservedSMEM_offset_0_alias,@"STO_CUDA_RESERVED_SHARED STV_DEFAULT"
__nv_reservedSMEM_offset_0_alias:
	.zero		0
	.zero		64


//--------------------- .nv.constant0._Z11helloKernelv --------------------------
	.section	.nv.constant0._Z11helloKernelv,"a",@progbits
	.sectionflags	@""
	.align	4
.nv.constant0._Z11helloKernelv:
	.zero		896


//--------------------- SYMBOLS --------------------------

	.type		.nv.reservedSmem.offset0,@object
	.size		.nv.reservedSmem.offset0,0x4
	.type		vprintf,@function
